	.headerflags	@"EF_CUDA_TEXMODE_UNIFIED EF_CUDA_64BIT_ADDRESS EF_CUDA_ACCELERATORS EF_CUDA_SM90 EF_CUDA_VIRTUAL_SM(EF_CUDA_SM90)"
	.elftype	@"ET_EXEC"


//--------------------- .nv.info                  --------------------------
	.section	.nv.info,"",@"SHT_CUDA_INFO"
	.align	4


	//----- nvinfo : EIATTR_REGCOUNT
	.align		4
        /*0000*/ 	.byte	0x04, 0x2f
        /*0002*/ 	.short	(.L_1 - .L_0)
	.align		4
.L_0:
        /*0004*/ 	.word	index@(triton_poi_fused_add_8)
        /*0008*/ 	.word	0x0000000a


	//----- nvinfo : EIATTR_MIN_STACK_SIZE
	.align		4
.L_1:
        /*000c*/ 	.byte	0x04, 0x12
        /*000e*/ 	.short	(.L_3 - .L_2)
	.align		4
.L_2:
        /*0010*/ 	.word	index@(triton_poi_fused_add_8)
        /*0014*/ 	.word	0x00000000


	//----- nvinfo : EIATTR_FRAME_SIZE
	.align		4
.L_3:
        /*0018*/ 	.byte	0x04, 0x11
        /*001a*/ 	.short	(.L_5 - .L_4)
	.align		4
.L_4:
        /*001c*/ 	.word	index@(triton_poi_fused_add_8)
        /*0020*/ 	.word	0x00000000


	//----- nvinfo : EIATTR_MIN_STACK_SIZE
	.align		4
.L_5:
        /*0024*/ 	.byte	0x04, 0x12
        /*0026*/ 	.short	(.L_7 - .L_6)
	.align		4
.L_6:
        /*0028*/ 	.word	index@(triton_poi_fused_add_8)
        /*002c*/ 	.word	0x00000000
.L_7:


//--------------------- .nv.info.triton_poi_fused_add_8 --------------------------
	.section	.nv.info.triton_poi_fused_add_8,"",@"SHT_CUDA_INFO"
	.sectionflags	@""
	.align	4


	//----- nvinfo : EIATTR_CUDA_API_VERSION
	.align		4
        /*0000*/ 	.byte	0x04, 0x37
        /*0002*/ 	.short	(.L_9 - .L_8)
.L_8:
        /*0004*/ 	.word	0x0000007c


	//----- nvinfo : EIATTR_KPARAM_INFO
	.align		4
.L_9:
        /*0008*/ 	.byte	0x04, 0x17
        /*000a*/ 	.short	(.L_11 - .L_10)
.L_10:
        /*000c*/ 	.word	0x00000000
        /*0010*/ 	.short	0x0002
        /*0012*/ 	.short	0x0010
        /*0014*/ 	.byte	0x00, 0xf0, 0x11, 0x00


	//----- nvinfo : EIATTR_KPARAM_INFO
	.align		4
.L_11:
        /*0018*/ 	.byte	0x04, 0x17
        /*001a*/ 	.short	(.L_13 - .L_12)
.L_12:
        /*001c*/ 	.word	0x00000000
        /*0020*/ 	.short	0x0001
        /*0022*/ 	.short	0x0008
        /*0024*/ 	.byte	0x00, 0xf4, 0x21, 0x00


	//----- nvinfo : EIATTR_KPARAM_INFO
	.align		4
.L_13:
        /*0028*/ 	.byte	0x04, 0x17
        /*002a*/ 	.short	(.L_15 - .L_14)
.L_14:
        /*002c*/ 	.word	0x00000000
        /*0030*/ 	.short	0x0000
        /*0032*/ 	.short	0x0000
        /*0034*/ 	.byte	0x00, 0xf4, 0x21, 0x00


	//----- nvinfo : EIATTR_SPARSE_MMA_MASK
	.align		4
.L_15:
        /*0038*/ 	.byte	0x03, 0x50
        /*003a*/ 	.short	0x0000


	//----- nvinfo : EIATTR_MAXREG_COUNT
	.align		4
        /*003c*/ 	.byte	0x03, 0x1b
        /*003e*/ 	.short	0x00ff


	//----- nvinfo : EIATTR_EXIT_INSTR_OFFSETS
	.align		4
        /*0040*/ 	.byte	0x04, 0x1c
        /*0042*/ 	.short	(.L_17 - .L_16)


	//   ....[0]....
.L_16:
        /*0044*/ 	.word	0x00000100


	//   ....[1]....
        /*0048*/ 	.word	0x00000120


	//----- nvinfo : EIATTR_REQNTID
	.align		4
.L_17:
        /*004c*/ 	.byte	0x04, 0x10
        /*004e*/ 	.short	(.L_19 - .L_18)
.L_18:
        /*0050*/ 	.word	0x00000080
        /*0054*/ 	.word	0x00000001
        /*0058*/ 	.word	0x00000001


	//----- nvinfo : EIATTR_CBANK_PARAM_SIZE
	.align		4
.L_19:
        /*005c*/ 	.byte	0x03, 0x19
        /*005e*/ 	.short	0x0014


	//----- nvinfo : EIATTR_PARAM_CBANK
	.align		4
        /*0060*/ 	.byte	0x04, 0x0a
        /*0062*/ 	.short	(.L_21 - .L_20)
	.align		4
.L_20:
        /*0064*/ 	.word	index@(.nv.constant0.triton_poi_fused_add_8)
        /*0068*/ 	.short	0x0210
        /*006a*/ 	.short	0x0014


	//----- nvinfo : EIATTR_SW_WAR
	.align		4
.L_21:
        /*006c*/ 	.byte	0x04, 0x36
        /*006e*/ 	.short	(.L_23 - .L_22)
.L_22:
        /*0070*/ 	.word	0x00000008
.L_23:


//--------------------- .nv.callgraph             --------------------------
	.section	.nv.callgraph,"",@"SHT_CUDA_CALLGRAPH"
	.align	4
	.sectionentsize	8
	.align		4
        /*0000*/ 	.word	0x00000000
	.align		4
        /*0004*/ 	.word	0xffffffff
	.align		4
        /*0008*/ 	.word	0x00000000
	.align		4
        /*000c*/ 	.word	0xfffffffe
	.align		4
        /*0010*/ 	.word	0x00000000
	.align		4
        /*0014*/ 	.word	0xfffffffd
	.align		4
        /*0018*/ 	.word	0x00000000
	.align		4
        /*001c*/ 	.word	0xfffffffc


//--------------------- .text.triton_poi_fused_add_8 --------------------------
	.section	.text.triton_poi_fused_add_8,"ax",@progbits
	.align	128
        .global         triton_poi_fused_add_8
        .type           triton_poi_fused_add_8,@function
        .size           triton_poi_fused_add_8,(.L_x_1 - triton_poi_fused_add_8)
        .other          triton_poi_fused_add_8,@"STO_CUDA_ENTRY STV_DEFAULT"
triton_poi_fused_add_8:
.text.triton_poi_fused_add_8:
[----:B------:R-:W0:Y:S02]  /*0000*/  LDC R1, c[0x0][0x28] ;  /* 0x00000a00ff017b82 */ /* 0x000e240000000800 */
[----:B------:R-:W1:Y:S01]  /*0010*/  S2R R0, SR_TID.X ;  /* 0x0000000000007919 */ /* 0x000e620000002100 */
[----:B------:R-:W2:Y:S01]  /*0020*/  LDC.64 R4, c[0x0][0x218] ;  /* 0x00008600ff047b82 */ /* 0x000ea20000000a00 */
[----:B------:R-:W-:Y:S01]  /*0030*/  ULDC.64 UR4, c[0x0][0x208] ;  /* 0x0000820000047ab9 */ /* 0x000fe20000000a00 */
[----:B------:R-:W3:Y:S06]  /*0040*/  S2R R7, SR_CTAID.X ;  /* 0x0000000000077919 */ /* 0x000eec0000002500 */
[----:B------:R-:W4:Y:S01]  /*0050*/  LDC.64 R2, c[0x0][0x210] ;  /* 0x00008400ff027b82 */ /* 0x000f220000000a00 */
[----:B-1----:R-:W-:-:S04]  /*0060*/  LOP3.LUT R0, R0, 0x7f, RZ, 0xc0, !PT ;  /* 0x0000007f00007812 */ /* 0x002fc800078ec0ff */
[----:B---3--:R-:W-:Y:S02]  /*0070*/  LEA R7, R7, R0, 0x7 ;  /* 0x0000000007077211 */ /* 0x008fe400078e38ff */
[----:B------:R-:W-:Y:S02]  /*0080*/  MOV R0, RZ ;  /* 0x000000ff00007202 */ /* 0x000fe40000000f00 */
[C---:B------:R-:W-:Y:S01]  /*0090*/  ISETP.GE.AND P0, PT, R7.reuse, 0xc0, PT ;  /* 0x000000c00700780c */ /* 0x040fe20003f06270 */
[----:B--2---:R-:W-:-:S04]  /*00a0*/  IMAD.WIDE R4, R7, 0x4, R4 ;  /* 0x0000000407047825 */ /* 0x004fc800078e0204 */
[----:B----4-:R-:W-:Y:S01]  /*00b0*/  IMAD.WIDE R2, R7, 0x4, R2 ;  /* 0x0000000407027825 */ /* 0x010fe200078e0202 */
[----:B------:R-:W-:-:S07]  /*00c0*/  HFMA2.MMA R7, -RZ, RZ, 0, 0 ;  /* 0x00000000ff077435 */ /* 0x000fce00000001ff */
[----:B------:R-:W2:Y:S04]  /*00d0*/  @!P0 LDG.E R0, desc[UR4][R2.64] ;  /* 0x0000000402008981 */ /* 0x000ea8000c1e1900 */
[----:B------:R-:W2:Y:S02]  /*00e0*/  @!P0 LDG.E R7, desc[UR4][R4.64] ;  /* 0x0000000404078981 */ /* 0x000ea4000c1e1900 */
[----:B--2---:R-:W-:Y:S01]  /*00f0*/  FADD R7, R7, R0 ;  /* 0x0000000007077221 */ /* 0x004fe20000000000 */
[----:B------:R-:W-:Y:S06]  /*0100*/  @P0 EXIT ;  /* 0x000000000000094d */ /* 0x000fec0003800000 */
[----:B------:R-:W-:Y:S01]  /*0110*/  STG.E desc[UR4][R2.64], R7 ;  /* 0x0000000702007986 */ /* 0x000fe2000c101904 */
[----:B------:R-:W-:Y:S05]  /*0120*/  EXIT ;  /* 0x000000000000794d */ /* 0x000fea0003800000 */
.L_x_0:
[----:B------:R-:W-:-:S00]  /*0130*/  BRA `(.L_x_0) ;  /* 0xfffffffc00fc7947 */ /* 0x000fc0000383ffff */
[----:B------:R-:W-:-:S00]  /*0140*/  NOP ;  /* 0x0000000000007918 */ /* 0x000fc00000000000 */
        /* <DEDUP_REMOVED lines=11> */
.L_x_1:


//--------------------- .nv.constant0.triton_poi_fused_add_8 --------------------------
	.section	.nv.constant0.triton_poi_fused_add_8,"a",@progbits
	.sectionflags	@""
	.align	4
.nv.constant0.triton_poi_fused_add_8:
	.zero		548
